	.headerflags	@"EF_CUDA_TEXMODE_UNIFIED EF_CUDA_64BIT_ADDRESS EF_CUDA_ACCELERATORS EF_CUDA_SM90 EF_CUDA_VIRTUAL_SM(EF_CUDA_SM90)"
	.elftype	@"ET_EXEC"


//--------------------- .nv.info                  --------------------------
	.section	.nv.info,"",@"SHT_CUDA_INFO"
	.align	4


	//----- nvinfo : EIATTR_REGCOUNT
	.align		4
        /*0000*/ 	.byte	0x04, 0x2f
        /*0002*/ 	.short	(.L_3 - .L_2)
	.align		4
.L_2:
        /*0004*/ 	.word	index@(triton_poi_fused__native_batch_norm_legit_no_training_add_silu_14)
        /*0008*/ 	.word	0x00000013


	//----- nvinfo : EIATTR_MIN_STACK_SIZE
	.align		4
.L_3:
        /*000c*/ 	.byte	0x04, 0x12
        /*000e*/ 	.short	(.L_5 - .L_4)
	.align		4
.L_4:
        /*0010*/ 	.word	index@(triton_poi_fused__native_batch_norm_legit_no_training_add_silu_14)
        /*0014*/ 	.word	0x00000000


	//----- nvinfo : EIATTR_FRAME_SIZE
	.align		4
.L_5:
        /*0018*/ 	.byte	0x04, 0x11
        /*001a*/ 	.short	(.L_7 - .L_6)
	.align		4
.L_6:
        /*001c*/ 	.word	index@(triton_poi_fused__native_batch_norm_legit_no_training_add_silu_14)
        /*0020*/ 	.word	0x00000000


	//----- nvinfo : EIATTR_MIN_STACK_SIZE
	.align		4
.L_7:
        /*0024*/ 	.byte	0x04, 0x12
        /*0026*/ 	.short	(.L_9 - .L_8)
	.align		4
.L_8:
        /*0028*/ 	.word	index@(triton_poi_fused__native_batch_norm_legit_no_training_add_silu_14)
        /*002c*/ 	.word	0x00000000
.L_9:


//--------------------- .nv.info.triton_poi_fused__native_batch_norm_legit_no_training_add_silu_14 --------------------------
	.section	.nv.info.triton_poi_fused__native_batch_norm_legit_no_training_add_silu_14,"",@"SHT_CUDA_INFO"
	.sectionflags	@""
	.align	4


	//----- nvinfo : EIATTR_CUDA_API_VERSION
	.align		4
        /*0000*/ 	.byte	0x04, 0x37
        /*0002*/ 	.short	(.L_11 - .L_10)
.L_10:
        /*0004*/ 	.word	0x0000007c


	//----- nvinfo : EIATTR_KPARAM_INFO
	.align		4
.L_11:
        /*0008*/ 	.byte	0x04, 0x17
        /*000a*/ 	.short	(.L_13 - .L_12)
.L_12:
        /*000c*/ 	.word	0x00000000
        /*0010*/ 	.short	0x0007
        /*0012*/ 	.short	0x0038
        /*0014*/ 	.byte	0x00, 0xf0, 0x11, 0x00


	//----- nvinfo : EIATTR_KPARAM_INFO
	.align		4
.L_13:
        /*0018*/ 	.byte	0x04, 0x17
        /*001a*/ 	.short	(.L_15 - .L_14)
.L_14:
        /*001c*/ 	.word	0x00000000
        /*0020*/ 	.short	0x0006
        /*0022*/ 	.short	0x0030
        /*0024*/ 	.byte	0x00, 0xf4, 0x21, 0x00


	//----- nvinfo : EIATTR_KPARAM_INFO
	.align		4
.L_15:
        /*0028*/ 	.byte	0x04, 0x17
        /*002a*/ 	.short	(.L_17 - .L_16)
.L_16:
        /*002c*/ 	.word	0x00000000
        /*0030*/ 	.short	0x0005
        /*0032*/ 	.short	0x0028
        /*0034*/ 	.byte	0x00, 0xf4, 0x21, 0x00


	//----- nvinfo : EIATTR_KPARAM_INFO
	.align		4
.L_17:
        /*0038*/ 	.byte	0x04, 0x17
        /*003a*/ 	.short	(.L_19 - .L_18)
.L_18:
        /*003c*/ 	.word	0x00000000
        /*0040*/ 	.short	0x0004
        /*0042*/ 	.short	0x0020
        /*0044*/ 	.byte	0x00, 0xf4, 0x21, 0x00


	//----- nvinfo : EIATTR_KPARAM_INFO
	.align		4
.L_19:
        /*0048*/ 	.byte	0x04, 0x17
        /*004a*/ 	.short	(.L_21 - .L_20)
.L_20:
        /*004c*/ 	.word	0x00000000
        /*0050*/ 	.short	0x0003
        /*0052*/ 	.short	0x0018
        /*0054*/ 	.byte	0x00, 0xf4, 0x21, 0x00


	//----- nvinfo : EIATTR_KPARAM_INFO
	.align		4
.L_21:
        /*0058*/ 	.byte	0x04, 0x17
        /*005a*/ 	.short	(.L_23 - .L_22)
.L_22:
        /*005c*/ 	.word	0x00000000
        /*0060*/ 	.short	0x0002
        /*0062*/ 	.short	0x0010
        /*0064*/ 	.byte	0x00, 0xf4, 0x21, 0x00


	//----- nvinfo : EIATTR_KPARAM_INFO
	.align		4
.L_23:
        /*0068*/ 	.byte	0x04, 0x17
        /*006a*/ 	.short	(.L_25 - .L_24)
.L_24:
        /*006c*/ 	.word	0x00000000
        /*0070*/ 	.short	0x0001
        /*0072*/ 	.short	0x0008
        /*0074*/ 	.byte	0x00, 0xf4, 0x21, 0x00


	//----- nvinfo : EIATTR_KPARAM_INFO
	.align		4
.L_25:
        /*0078*/ 	.byte	0x04, 0x17
        /*007a*/ 	.short	(.L_27 - .L_26)
.L_26:
        /*007c*/ 	.word	0x00000000
        /*0080*/ 	.short	0x0000
        /*0082*/ 	.short	0x0000
        /*0084*/ 	.byte	0x00, 0xf4, 0x21, 0x00


	//----- nvinfo : EIATTR_SPARSE_MMA_MASK
	.align		4
.L_27:
        /*0088*/ 	.byte	0x03, 0x50
        /*008a*/ 	.short	0x0000


	//----- nvinfo : EIATTR_MAXREG_COUNT
	.align		4
        /*008c*/ 	.byte	0x03, 0x1b
        /*008e*/ 	.short	0x00ff


	//----- nvinfo : EIATTR_EXIT_INSTR_OFFSETS
	.align		4
        /*0090*/ 	.byte	0x04, 0x1c
        /*0092*/ 	.short	(.L_29 - .L_28)


	//   ....[0]....
.L_28:
        /*0094*/ 	.word	0x00000560


	//----- nvinfo : EIATTR_REQNTID
	.align		4
.L_29:
        /*0098*/ 	.byte	0x04, 0x10
        /*009a*/ 	.short	(.L_31 - .L_30)
.L_30:
        /*009c*/ 	.word	0x00000080
        /*00a0*/ 	.word	0x00000001
        /*00a4*/ 	.word	0x00000001


	//----- nvinfo : EIATTR_CBANK_PARAM_SIZE
	.align		4
.L_31:
        /*00a8*/ 	.byte	0x03, 0x19
        /*00aa*/ 	.short	0x003c


	//----- nvinfo : EIATTR_PARAM_CBANK
	.align		4
        /*00ac*/ 	.byte	0x04, 0x0a
        /*00ae*/ 	.short	(.L_33 - .L_32)
	.align		4
.L_32:
        /*00b0*/ 	.word	index@(.nv.constant0.triton_poi_fused__native_batch_norm_legit_no_training_add_silu_14)
        /*00b4*/ 	.short	0x0210
        /*00b6*/ 	.short	0x003c


	//----- nvinfo : EIATTR_SW_WAR
	.align		4
.L_33:
        /*00b8*/ 	.byte	0x04, 0x36
        /*00ba*/ 	.short	(.L_35 - .L_34)
.L_34:
        /*00bc*/ 	.word	0x00000008
.L_35:


//--------------------- .nv.callgraph             --------------------------
	.section	.nv.callgraph,"",@"SHT_CUDA_CALLGRAPH"
	.align	4
	.sectionentsize	8
	.align		4
        /*0000*/ 	.word	0x00000000
	.align		4
        /*0004*/ 	.word	0xffffffff
	.align		4
        /*0008*/ 	.word	0x00000000
	.align		4
        /*000c*/ 	.word	0xfffffffe
	.align		4
        /*0010*/ 	.word	0x00000000
	.align		4
        /*0014*/ 	.word	0xfffffffd
	.align		4
        /*0018*/ 	.word	0x00000000
	.align		4
        /*001c*/ 	.word	0xfffffffc


//--------------------- .nv.constant4             --------------------------
	.section	.nv.constant4,"a",@progbits
	.align	8
	.align		8
.nv.constant4:
        /*0000*/ 	.dword	_$_str
	.align		8
        /*0008*/ 	.dword	_$_str_$_2


//--------------------- .text.triton_poi_fused__native_batch_norm_legit_no_training_add_silu_14 --------------------------
	.section	.text.triton_poi_fused__native_batch_norm_legit_no_training_add_silu_14,"ax",@progbits
	.align	128
        .global         triton_poi_fused__native_batch_norm_legit_no_training_add_silu_14
        .type           triton_poi_fused__native_batch_norm_legit_no_training_add_silu_14,@function
        .size           triton_poi_fused__native_batch_norm_legit_no_training_add_silu_14,(.L_x_1 - triton_poi_fused__native_batch_norm_legit_no_training_add_silu_14)
        .other          triton_poi_fused__native_batch_norm_legit_no_training_add_silu_14,@"STO_CUDA_ENTRY STV_DEFAULT"
triton_poi_fused__native_batch_norm_legit_no_training_add_silu_14:
.text.triton_poi_fused__native_batch_norm_legit_no_training_add_silu_14:
[----:B------:R-:W-:Y:S01]  /*0000*/  LDC R1, c[0x0][0x28] ;  /* 0x00000a00ff017b82 */ /* 0x000fe20000000800 */
[----:B------:R-:W1:Y:S07]  /*0010*/  S2R R0, SR_TID.X ;  /* 0x0000000000007919 */ /* 0x000e6e0000002100 */
[----:B------:R-:W2:Y:S01]  /*0020*/  LDC.64 R2, c[0x0][0x228] ;  /* 0x00008a00ff027b82 */ /* 0x000ea20000000a00 */
[----:B------:R-:W-:Y:S01]  /*0030*/  ULDC.64 UR4, c[0x0][0x208] ;  /* 0x0000820000047ab9 */ /* 0x000fe20000000a00 */
[----:B------:R-:W3:Y:S06]  /*0040*/  S2R R7, SR_CTAID.X ;  /* 0x0000000000077919 */ /* 0x000eec0000002500 */
[----:B------:R-:W4:Y:S08]  /*0050*/  LDC.64 R8, c[0x0][0x230] ;  /* 0x00008c00ff087b82 */ /* 0x000f300000000a00 */
[----:B------:R-:W5:Y:S01]  /*0060*/  LDC.64 R12, c[0x0][0x238] ;  /* 0x00008e00ff0c7b82 */ /* 0x000f620000000a00 */
[----:B-1----:R-:W-:-:S02]  /*0070*/  SHF.L.U32 R0, R0, 0x1, RZ ;  /* 0x0000000100007819 */ /* 0x002fc400000006ff */
[----:B---3--:R-:W-:Y:S02]  /*0080*/  SHF.R.S32.HI R5, RZ, 0x17, R7 ;  /* 0x00000017ff057819 */ /* 0x008fe40000011407 */
[----:B------:R-:W-:Y:S02]  /*0090*/  LOP3.LUT R0, R0, 0xfe, RZ, 0xc0, !PT ;  /* 0x000000fe00007812 */ /* 0x000fe400078ec0ff */
[----:B------:R-:W-:Y:S02]  /*00a0*/  SGXT R5, R5, 0x1 ;  /* 0x000000010505781a */ /* 0x000fe40000000200 */
[----:B------:R-:W-:Y:S02]  /*00b0*/  LEA R0, R7, R0, 0x8 ;  /* 0x0000000007007211 */ /* 0x000fe400078e40ff */
[----:B------:R-:W1:Y:S02]  /*00c0*/  LDC.64 R6, c[0x0][0x220] ;  /* 0x00008800ff067b82 */ /* 0x000e640000000a00 */
[----:B------:R-:W-:-:S04]  /*00d0*/  LEA.HI R5, R5, R0, RZ, 0x6 ;  /* 0x0000000005057211 */ /* 0x000fc800078f30ff */
[----:B------:R-:W-:-:S04]  /*00e0*/  LOP3.LUT R5, R5, 0xffffffc0, RZ, 0xc0, !PT ;  /* 0xffffffc005057812 */ /* 0x000fc800078ec0ff */
[----:B------:R-:W-:Y:S02]  /*00f0*/  IADD3 R11, R0, -R5, RZ ;  /* 0x80000005000b7210 */ /* 0x000fe40007ffe0ff */
[----:B------:R-:W3:Y:S03]  /*0100*/  LDC.64 R4, c[0x0][0x218] ;  /* 0x00008600ff047b82 */ /* 0x000ee60000000a00 */
[----:B--2---:R-:W-:-:S06]  /*0110*/  IMAD.WIDE R2, R11, 0x4, R2 ;  /* 0x000000040b027825 */ /* 0x004fcc00078e0202 */
[----:B------:R-:W2:Y:S01]  /*0120*/  LDG.E.EL.64 R2, desc[UR4][R2.64] ;  /* 0x0000000402027981 */ /* 0x000ea2000c2e1b00 */
[----:B-1----:R-:W-:-:S04]  /*0130*/  IMAD.WIDE R6, R11, 0x4, R6 ;  /* 0x000000040b067825 */ /* 0x002fc800078e0206 */
[C---:B----4-:R-:W-:Y:S02]  /*0140*/  IMAD.WIDE R8, R11.reuse, 0x4, R8 ;  /* 0x000000040b087825 */ /* 0x050fe400078e0208 */
[----:B------:R-:W4:Y:S02]  /*0150*/  LDG.E.EL.64 R6, desc[UR4][R6.64] ;  /* 0x0000000406067981 */ /* 0x000f24000c2e1b00 */
[----:B-----5:R-:W-:Y:S02]  /*0160*/  IMAD.WIDE R12, R11, 0x4, R12 ;  /* 0x000000040b0c7825 */ /* 0x020fe400078e020c */
[----:B------:R-:W5:Y:S01]  /*0170*/  LDG.E.EL.64 R8, desc[UR4][R8.64] ;  /* 0x0000000408087981 */ /* 0x000f62000c2e1b00 */
[----:B------:R-:W1:Y:S01]  /*0180*/  LDC.64 R10, c[0x0][0x240] ;  /* 0x00009000ff0a7b82 */ /* 0x000e620000000a00 */
[C---:B---3--:R-:W-:Y:S02]  /*0190*/  IMAD.WIDE R4, R0.reuse, 0x4, R4 ;  /* 0x0000000400047825 */ /* 0x048fe400078e0204 */
[----:B------:R-:W5:Y:S04]  /*01a0*/  LDG.E.EL.64 R12, desc[UR4][R12.64] ;  /* 0x000000040c0c7981 */ /* 0x000f68000c2e1b00 */
[----:B------:R-:W4:Y:S01]  /*01b0*/  LDG.E.64 R4, desc[UR4][R4.64] ;  /* 0x0000000404047981 */ /* 0x000f22000c1e1b00 */
[----:B-1----:R-:W-:-:S06]  /*01c0*/  IMAD.WIDE R10, R0, 0x4, R10 ;  /* 0x00000004000a7825 */ /* 0x002fcc00078e020a */
[----:B------:R-:W3:Y:S01]  /*01d0*/  LDG.E.64 R10, desc[UR4][R10.64] ;  /* 0x000000040a0a7981 */ /* 0x000ee2000c1e1b00 */
[----:B--2---:R-:W-:Y:S01]  /*01e0*/  FADD R2, R2, 0.0010000000474974513054 ;  /* 0x3a83126f02027421 */ /* 0x004fe20000000000 */
[----:B------:R-:W-:-:S03]  /*01f0*/  FADD R3, R3, 0.0010000000474974513054 ;  /* 0x3a83126f03037421 */ /* 0x000fc60000000000 */
[----:B------:R-:W1:Y:S08]  /*0200*/  MUFU.SQRT R14, R2 ;  /* 0x00000002000e7308 */ /* 0x000e700000002000 */
[----:B------:R-:W2:Y:S01]  /*0210*/  MUFU.SQRT R15, R3 ;  /* 0x00000003000f7308 */ /* 0x000ea20000002000 */
[C---:B-1----:R-:W-:Y:S02]  /*0220*/  FSETP.GT.AND P0, PT, R14.reuse, 8.50705917302346158658e+37, PT ;  /* 0x7e8000000e00780b */ /* 0x042fe40003f04000 */
[----:B------:R-:W-:-:S02]  /*0230*/  FSETP.GEU.AND P2, PT, R14, 1.175494350822287508e-38, PT ;  /* 0x008000000e00780b */ /* 0x000fc40003f4e000 */
[C---:B--2---:R-:W-:Y:S02]  /*0240*/  FSETP.GT.AND P1, PT, R15.reuse, 8.50705917302346158658e+37, PT ;  /* 0x7e8000000f00780b */ /* 0x044fe40003f24000 */
[----:B------:R-:W-:-:S07]  /*0250*/  FSETP.GEU.AND P3, PT, R15, 1.175494350822287508e-38, PT ;  /* 0x008000000f00780b */ /* 0x000fce0003f6e000 */
[----:B------:R-:W-:Y:S01]  /*0260*/  @P0 FMUL R14, R14, 0.25 ;  /* 0x3e8000000e0e0820 */ /* 0x000fe20000400000 */
[----:B------:R-:W-:-:S03]  /*0270*/  HFMA2.MMA R2, -RZ, RZ, 1.625, 0 ;  /* 0x3e800000ff027435 */ /* 0x000fc600000001ff */
[----:B------:R-:W-:Y:S01]  /*0280*/  @!P2 FMUL R14, R14, 16777216 ;  /* 0x4b8000000e0ea820 */ /* 0x000fe20000400000 */
[----:B------:R-:W-:-:S05]  /*0290*/  @P1 FMUL R15, R15, 0.25 ;  /* 0x3e8000000f0f1820 */ /* 0x000fca0000400000 */
[----:B------:R-:W1:Y:S01]  /*02a0*/  MUFU.RCP R14, R14 ;  /* 0x0000000e000e7308 */ /* 0x000e620000001000 */
[----:B------:R-:W-:Y:S01]  /*02b0*/  @!P3 FMUL R15, R15, 16777216 ;  /* 0x4b8000000f0fb820 */ /* 0x000fe20000400000 */
[----:B------:R-:W-:-:S06]  /*02c0*/  FSEL R3, R2, 1, P0 ;  /* 0x3f80000002037808 */ /* 0x000fcc0000000000 */
[----:B------:R-:W2:Y:S01]  /*02d0*/  MUFU.RCP R15, R15 ;  /* 0x0000000f000f7308 */ /* 0x000ea20000001000 */
[----:B------:R-:W-:Y:S01]  /*02e0*/  @!P2 FMUL R3, R3, 16777216 ;  /* 0x4b8000000303a820 */ /* 0x000fe20000400000 */
[----:B------:R-:W-:Y:S01]  /*02f0*/  FSEL R16, R2, 1, P1 ;  /* 0x3f80000002107808 */ /* 0x000fe20000800000 */
[----:B----4-:R-:W-:Y:S02]  /*0300*/  FADD R4, R4, -R6 ;  /* 0x8000000604047221 */ /* 0x010fe40000000000 */
[----:B-1----:R-:W-:Y:S02]  /*0310*/  FMUL R3, R14, R3 ;  /* 0x000000030e037220 */ /* 0x002fe40000400000 */
[----:B------:R-:W-:Y:S01]  /*0320*/  @!P3 FMUL R16, R16, 16777216 ;  /* 0x4b8000001010b820 */ /* 0x000fe20000400000 */
[----:B------:R-:W-:Y:S01]  /*0330*/  FADD R5, R5, -R7 ;  /* 0x8000000705057221 */ /* 0x000fe20000000000 */
[----:B------:R-:W-:Y:S02]  /*0340*/  FMUL R3, R4, R3 ;  /* 0x0000000304037220 */ /* 0x000fe40000400000 */
[----:B--2---:R-:W-:-:S02]  /*0350*/  FMUL R16, R15, R16 ;  /* 0x000000100f107220 */ /* 0x004fc40000400000 */
[----:B-----5:R-:W-:Y:S02]  /*0360*/  FFMA R7, R8, R3, R12 ;  /* 0x0000000308077223 */ /* 0x020fe4000000000c */
[----:B------:R-:W-:Y:S02]  /*0370*/  FMUL R16, R5, R16 ;  /* 0x0000001005107220 */ /* 0x000fe40000400000 */
[----:B------:R-:W-:Y:S02]  /*0380*/  FADD R3, RZ, -R7 ;  /* 0x80000007ff037221 */ /* 0x000fe40000000000 */
[----:B------:R-:W-:Y:S02]  /*0390*/  FFMA R16, R9, R16, R13 ;  /* 0x0000001009107223 */ /* 0x000fe4000000000d */
[----:B------:R-:W-:Y:S02]  /*03a0*/  FMUL R4, R3, 1.4426950216293334961 ;  /* 0x3fb8aa3b03047820 */ /* 0x000fe40000400000 */
[----:B------:R-:W-:-:S04]  /*03b0*/  FADD R3, RZ, -R16 ;  /* 0x80000010ff037221 */ /* 0x000fc80000000000 */
[----:B------:R-:W-:Y:S01]  /*03c0*/  FMUL R6, R3, 1.4426950216293334961 ;  /* 0x3fb8aa3b03067820 */ /* 0x000fe20000400000 */
[----:B------:R-:W-:-:S04]  /*03d0*/  FSETP.GEU.AND P0, PT, R4, -126, PT ;  /* 0xc2fc00000400780b */ /* 0x000fc80003f0e000 */
[----:B------:R-:W-:-:S09]  /*03e0*/  FSETP.GEU.AND P1, PT, R6, -126, PT ;  /* 0xc2fc00000600780b */ /* 0x000fd20003f2e000 */
[----:B------:R-:W-:-:S04]  /*03f0*/  @!P0 FMUL R4, R4, 0.5 ;  /* 0x3f00000004048820 */ /* 0x000fc80000400000 */
[----:B------:R-:W-:Y:S01]  /*0400*/  @!P1 FMUL R6, R6, 0.5 ;  /* 0x3f00000006069820 */ /* 0x000fe20000400000 */
[----:B------:R-:W1:Y:S08]  /*0410*/  MUFU.EX2 R3, R4 ;  /* 0x0000000400037308 */ /* 0x000e700000000800 */
[----:B------:R-:W2:Y:S01]  /*0420*/  MUFU.EX2 R5, R6 ;  /* 0x0000000600057308 */ /* 0x000ea20000000800 */
[----:B-1----:R-:W-:-:S04]  /*0430*/  @!P0 FMUL R3, R3, R3 ;  /* 0x0000000303038220 */ /* 0x002fc80000400000 */
[----:B------:R-:W-:Y:S01]  /*0440*/  FADD R8, R3, 1 ;  /* 0x3f80000003087421 */ /* 0x000fe20000000000 */
[----:B--2---:R-:W-:-:S04]  /*0450*/  @!P1 FMUL R5, R5, R5 ;  /* 0x0000000505059220 */ /* 0x004fc80000400000 */
[----:B------:R-:W-:Y:S01]  /*0460*/  FADD R9, R5, 1 ;  /* 0x3f80000005097421 */ /* 0x000fe20000000000 */
[----:B------:R-:W-:Y:S01]  /*0470*/  FSETP.GT.AND P0, PT, R8, 8.50705917302346158658e+37, PT ;  /* 0x7e8000000800780b */ /* 0x000fe20003f04000 */
[----:B------:R-:W1:Y:S03]  /*0480*/  LDC.64 R4, c[0x0][0x210] ;  /* 0x00008400ff047b82 */ /* 0x000e660000000a00 */
[----:B------:R-:W-:-:S09]  /*0490*/  FSETP.GT.AND P1, PT, R9, 8.50705917302346158658e+37, PT ;  /* 0x7e8000000900780b */ /* 0x000fd20003f24000 */
[----:B------:R-:W-:-:S04]  /*04a0*/  @P0 FMUL R8, R8, 0.25 ;  /* 0x3e80000008080820 */ /* 0x000fc80000400000 */
[----:B------:R-:W-:Y:S02]  /*04b0*/  @P1 FMUL R9, R9, 0.25 ;  /* 0x3e80000009091820 */ /* 0x000fe40000400000 */
[----:B------:R-:W2:Y:S08]  /*04c0*/  MUFU.RCP R8, R8 ;  /* 0x0000000800087308 */ /* 0x000eb00000001000 */
[----:B------:R-:W4:Y:S01]  /*04d0*/  MUFU.RCP R9, R9 ;  /* 0x0000000900097308 */ /* 0x000f220000001000 */
[----:B------:R-:W-:-:S02]  /*04e0*/  FSEL R3, R2, 1, P0 ;  /* 0x3f80000002037808 */ /* 0x000fc40000000000 */
[----:B------:R-:W-:-:S03]  /*04f0*/  FSEL R2, R2, 1, P1 ;  /* 0x3f80000002027808 */ /* 0x000fc60000800000 */
[----:B--2---:R-:W-:-:S04]  /*0500*/  FMUL R6, R8, R3 ;  /* 0x0000000308067220 */ /* 0x004fc80000400000 */
[----:B---3--:R-:W-:Y:S01]  /*0510*/  FFMA R10, R7, R6, R10 ;  /* 0x00000006070a7223 */ /* 0x008fe2000000000a */
[----:B----4-:R-:W-:Y:S01]  /*0520*/  FMUL R12, R9, R2 ;  /* 0x00000002090c7220 */ /* 0x010fe20000400000 */
[----:B-1----:R-:W-:-:S04]  /*0530*/  IMAD.WIDE R2, R0, 0x4, R4 ;  /* 0x0000000400027825 */ /* 0x002fc800078e0204 */
[----:B------:R-:W-:-:S05]  /*0540*/  FFMA R11, R16, R12, R11 ;  /* 0x0000000c100b7223 */ /* 0x000fca000000000b */
[----:B------:R-:W-:Y:S01]  /*0550*/  STG.E.64 desc[UR4][R2.64], R10 ;  /* 0x0000000a02007986 */ /* 0x000fe2000c101b04 */
[----:B------:R-:W-:Y:S05]  /*0560*/  EXIT ;  /* 0x000000000000794d */ /* 0x000fea0003800000 */
.L_x_0:
[----:B------:R-:W-:-:S00]  /*0570*/  BRA `(.L_x_0) ;  /* 0xfffffffc00fc7947 */ /* 0x000fc0000383ffff */
[----:B------:R-:W-:-:S00]  /*0580*/  NOP ;  /* 0x0000000000007918 */ /* 0x000fc00000000000 */
[----:B------:R-:W-:-:S00]  /*0590*/  NOP ;  /* 0x0000000000007918 */ /* 0x000fc00000000000 */
[----:B------:R-:W-:-:S00]  /*05a0*/  NOP ;  /* 0x0000000000007918 */ /* 0x000fc00000000000 */
[----:B------:R-:W-:-:S00]  /*05b0*/  NOP ;  /* 0x0000000000007918 */ /* 0x000fc00000000000 */
[----:B------:R-:W-:-:S00]  /*05c0*/  NOP ;  /* 0x0000000000007918 */ /* 0x000fc00000000000 */
[----:B------:R-:W-:-:S00]  /*05d0*/  NOP ;  /* 0x0000000000007918 */ /* 0x000fc00000000000 */
[----:B------:R-:W-:-:S00]  /*05e0*/  NOP ;  /* 0x0000000000007918 */ /* 0x000fc00000000000 */
[----:B------:R-:W-:-:S00]  /*05f0*/  NOP ;  /* 0x0000000000007918 */ /* 0x000fc00000000000 */
.L_x_1:


//--------------------- .nv.global.init           --------------------------
	.section	.nv.global.init,"aw",@progbits
.nv.global.init:
	.type		_$_str,@object
	.size		_$_str,(_$_str_$_2 - _$_str)
_$_str:
        /*0000*/ 	.byte	0x5f, 0x5f, 0x43, 0x55, 0x44, 0x41, 0x5f, 0x46, 0x54, 0x5a, 0x00
	.type		_$_str_$_2,@object
	.size		_$_str_$_2,(.L_1 - _$_str_$_2)
_$_str_$_2:
        /*000b*/ 	.byte	0x5f, 0x5f, 0x43, 0x55, 0x44, 0x41, 0x5f, 0x50, 0x52, 0x45, 0x43, 0x5f, 0x53, 0x51, 0x52, 0x54
        /*001b*/ 	.byte	0x00
.L_1:


//--------------------- .nv.constant0.triton_poi_fused__native_batch_norm_legit_no_training_add_silu_14 --------------------------
	.section	.nv.constant0.triton_poi_fused__native_batch_norm_legit_no_training_add_silu_14,"a",@progbits
	.sectionflags	@""
	.align	4
.nv.constant0.triton_poi_fused__native_batch_norm_legit_no_training_add_silu_14:
	.zero		588
